//
// Generated by NVIDIA NVVM Compiler
//
// Compiler Build ID: CL-36424714
// Cuda compilation tools, release 13.0, V13.0.88
// Based on NVVM 20.0.0
//

.version 9.0
.target sm_100
.address_size 64

	// .globl	_Z5func1Pi

.visible .entry _Z5func1Pi(
	.param .u64 .ptr .align 1 _Z5func1Pi_param_0
)
{
	.reg .b32 	%r<3>;
	.reg .b64 	%rd<5>;

	ld.param.u64 	%rd1, [_Z5func1Pi_param_0];
	cvta.to.global.u64 	%rd2, %rd1;
	mov.u32 	%r1, %tid.x;
	max.u32 	%r2, %r1, 32;
	mul.wide.u32 	%rd3, %r1, 4;
	add.s64 	%rd4, %rd2, %rd3;
	st.global.u32 	[%rd4], %r2;
	ret;

}
	// .globl	_Z5func2Pi
.visible .entry _Z5func2Pi(
	.param .u64 .ptr .align 1 _Z5func2Pi_param_0
)
{
	.reg .pred 	%p<2>;
	.reg .b32 	%r<6>;
	.reg .b64 	%rd<5>;

	ld.param.u64 	%rd1, [_Z5func2Pi_param_0];
	cvta.to.global.u64 	%rd2, %rd1;
	mov.u32 	%r1, %tid.x;
	mul.wide.u32 	%rd3, %r1, 4;
	add.s64 	%rd4, %rd2, %rd3;
	ld.global.u32 	%r2, [%rd4];
	shl.b32 	%r3, %r2, 1;
	setp.gt.u32 	%p1, %r1, 32;
	selp.u32 	%r4, 1, 0, %p1;
	or.b32  	%r5, %r3, %r4;
	st.global.u32 	[%rd4], %r5;
	ret;

}
	// .globl	_Z5func3Pi
.visible .entry _Z5func3Pi(
	.param .u64 .ptr .align 1 _Z5func3Pi_param_0
)
{
	.reg .pred 	%p<2>;
	.reg .b32 	%r<8>;
	.reg .b64 	%rd<5>;

	ld.param.u64 	%rd2, [_Z5func3Pi_param_0];
	cvta.to.global.u64 	%rd3, %rd2;
	mov.u32 	%r4, %tid.x;
	setp.lt.u32 	%p1, %r4, 33;
	mul.wide.u32 	%rd4, %r4, 4;
	add.s64 	%rd1, %rd3, %rd4;
	@%p1 bra 	$L__BB2_2;
	ld.global.u32 	%r6, [%rd1];
	add.s32 	%r7, %r6, 1;
	bra.uni 	$L__BB2_3;
$L__BB2_2:
	ld.global.u32 	%r5, [%rd1+4096];
	shl.b32 	%r7, %r5, 1;
$L__BB2_3:
	st.global.u32 	[%rd1+8192], %r7;
	ret;

}


// ===== COMPILED SASS (sm_100) =====

	.target	sm_100

	.elftype	@"ET_EXEC"


//--------------------- .note.nv.tkinfo           --------------------------
	.section	.note.nv.tkinfo,"",@"SHT_NOTE"
	.sectionflags	@"SHF_NOTE_NV_TKINFO"
	.tkinfo
        /*0018*/ 	.word	0x00000002
        /*0030*/ 	.string	""
        /*0030*/ 	.string	"ptxas"
        /*0030*/ 	.string	"Cuda compilation tools, release 13.0, V13.0.88"
        /*0030*/ 	.string	"Build cuda_13.0.r13.0/compiler.36424714_0"
        /*0030*/ 	.string	"-arch sm_100 -m 64 "



//--------------------- .note.nv.cuinfo           --------------------------
	.section	.note.nv.cuinfo,"",@"SHT_NOTE"
	.sectionflags	@"SHF_NOTE_NV_CUINFO"
        /*0018*/ 	.short	0x0002
        /*001a*/ 	.short	0x0064
        /*001c*/ 	.short	0x0082
	.zero		2


//--------------------- .nv.info                  --------------------------
	.section	.nv.info,"",@"SHT_CUDA_INFO"
	.align	4


	//----- nvinfo : EIATTR_REGCOUNT
	.align		4
        /*0000*/ 	.byte	0x04, 0x2f
        /*0002*/ 	.short	(.L_1 - .L_0)
	.align		4
.L_0:
        /*0004*/ 	.word	index@(_Z5func1Pi)
        /*0008*/ 	.word	0x00000008


	//----- nvinfo : EIATTR_FRAME_SIZE
	.align		4
.L_1:
        /*000c*/ 	.byte	0x04, 0x11
        /*000e*/ 	.short	(.L_3 - .L_2)
	.align		4
.L_2:
        /*0010*/ 	.word	index@(_Z5func1Pi)
        /*0014*/ 	.word	0x00000000


	//----- nvinfo : EIATTR_REGCOUNT
	.align		4
.L_3:
        /*0018*/ 	.byte	0x04, 0x2f
        /*001a*/ 	.short	(.L_5 - .L_4)
	.align		4
.L_4:
        /*001c*/ 	.word	index@(_Z5func2Pi)
        /*0020*/ 	.word	0x00000008


	//----- nvinfo : EIATTR_FRAME_SIZE
	.align		4
.L_5:
        /*0024*/ 	.byte	0x04, 0x11
        /*0026*/ 	.short	(.L_7 - .L_6)
	.align		4
.L_6:
        /*0028*/ 	.word	index@(_Z5func2Pi)
        /*002c*/ 	.word	0x00000000


	//----- nvinfo : EIATTR_REGCOUNT
	.align		4
.L_7:
        /*0030*/ 	.byte	0x04, 0x2f
        /*0032*/ 	.short	(.L_9 - .L_8)
	.align		4
.L_8:
        /*0034*/ 	.word	index@(_Z5func3Pi)
        /*0038*/ 	.word	0x00000008


	//----- nvinfo : EIATTR_FRAME_SIZE
	.align		4
.L_9:
        /*003c*/ 	.byte	0x04, 0x11
        /*003e*/ 	.short	(.L_11 - .L_10)
	.align		4
.L_10:
        /*0040*/ 	.word	index@(_Z5func3Pi)
        /*0044*/ 	.word	0x00000000


	//----- nvinfo : EIATTR_MIN_STACK_SIZE
	.align		4
.L_11:
        /*0048*/ 	.byte	0x04, 0x12
        /*004a*/ 	.short	(.L_13 - .L_12)
	.align		4
.L_12:
        /*004c*/ 	.word	index@(_Z5func3Pi)
        /*0050*/ 	.word	0x00000000


	//----- nvinfo : EIATTR_MIN_STACK_SIZE
	.align		4
.L_13:
        /*0054*/ 	.byte	0x04, 0x12
        /*0056*/ 	.short	(.L_15 - .L_14)
	.align		4
.L_14:
        /*0058*/ 	.word	index@(_Z5func2Pi)
        /*005c*/ 	.word	0x00000000


	//----- nvinfo : EIATTR_MIN_STACK_SIZE
	.align		4
.L_15:
        /*0060*/ 	.byte	0x04, 0x12
        /*0062*/ 	.short	(.L_17 - .L_16)
	.align		4
.L_16:
        /*0064*/ 	.word	index@(_Z5func1Pi)
        /*0068*/ 	.word	0x00000000
.L_17:


//--------------------- .nv.compat                --------------------------
	.section	.nv.compat,"",@"SHT_CUDA_COMPAT_INFO"
	.align	4
        /*0000*/ 	.byte	0x02, 0x09, 0x00, 0x00, 0x02, 0x02, 0x01, 0x00, 0x02, 0x05, 0x05, 0x00, 0x03, 0x07, 0x01, 0x01
        /*0010*/ 	.byte	0x02, 0x03, 0x00, 0x00, 0x02, 0x06, 0x01, 0x00, 0x04, 0x0b, 0x08, 0x00, 0x09, 0x00, 0x00, 0x00
        /*0020*/ 	.byte	0x00, 0x00, 0x00, 0x00


//--------------------- .nv.info._Z5func3Pi       --------------------------
	.section	.nv.info._Z5func3Pi,"",@"SHT_CUDA_INFO"
	.sectionflags	@""
	.align	4


	//----- nvinfo : EIATTR_CUDA_API_VERSION
	.align		4
        /*0000*/ 	.byte	0x04, 0x37
        /*0002*/ 	.short	(.L_19 - .L_18)
.L_18:
        /*0004*/ 	.word	0x00000082


	//----- nvinfo : EIATTR_KPARAM_INFO
	.align		4
.L_19:
        /*0008*/ 	.byte	0x04, 0x17
        /*000a*/ 	.short	(.L_21 - .L_20)
.L_20:
        /*000c*/ 	.word	0x00000000
        /*0010*/ 	.short	0x0000
        /*0012*/ 	.short	0x0000
        /*0014*/ 	.byte	0x00, 0xf5, 0x21, 0x00


	//----- nvinfo : EIATTR_SPARSE_MMA_MASK
	.align		4
.L_21:
        /*0018*/ 	.byte	0x03, 0x50
        /*001a*/ 	.short	0x0000


	//----- nvinfo : EIATTR_MAXREG_COUNT
	.align		4
        /*001c*/ 	.byte	0x03, 0x1b
        /*001e*/ 	.short	0x00ff


	//----- nvinfo : EIATTR_MERCURY_ISA_VERSION
	.align		4
        /*0020*/ 	.byte	0x03, 0x5f
        /*0022*/ 	.short	0x0101


	//----- nvinfo : EIATTR_VRC_CTA_INIT_COUNT
	.align		4
        /*0024*/ 	.byte	0x02, 0x4a
	.zero		1
	.zero		1


	//----- nvinfo : EIATTR_EXIT_INSTR_OFFSETS
	.align		4
        /*0028*/ 	.byte	0x04, 0x1c
        /*002a*/ 	.short	(.L_23 - .L_22)


	//   ....[0]....
.L_22:
        /*002c*/ 	.word	0x000000b0


	//----- nvinfo : EIATTR_CBANK_PARAM_SIZE
	.align		4
.L_23:
        /*0030*/ 	.byte	0x03, 0x19
        /*0032*/ 	.short	0x0008


	//----- nvinfo : EIATTR_PARAM_CBANK
	.align		4
        /*0034*/ 	.byte	0x04, 0x0a
        /*0036*/ 	.short	(.L_25 - .L_24)
	.align		4
.L_24:
        /*0038*/ 	.word	index@(.nv.constant0._Z5func3Pi)
        /*003c*/ 	.short	0x0380
        /*003e*/ 	.short	0x0008


	//----- nvinfo : EIATTR_SW_WAR
	.align		4
.L_25:
        /*0040*/ 	.byte	0x04, 0x36
        /*0042*/ 	.short	(.L_27 - .L_26)
.L_26:
        /*0044*/ 	.word	0x00000008
.L_27:


//--------------------- .nv.info._Z5func2Pi       --------------------------
	.section	.nv.info._Z5func2Pi,"",@"SHT_CUDA_INFO"
	.sectionflags	@""
	.align	4


	//----- nvinfo : EIATTR_CUDA_API_VERSION
	.align		4
        /*0000*/ 	.byte	0x04, 0x37
        /*0002*/ 	.short	(.L_29 - .L_28)
.L_28:
        /*0004*/ 	.word	0x00000082


	//----- nvinfo : EIATTR_KPARAM_INFO
	.align		4
.L_29:
        /*0008*/ 	.byte	0x04, 0x17
        /*000a*/ 	.short	(.L_31 - .L_30)
.L_30:
        /*000c*/ 	.word	0x00000000
        /*0010*/ 	.short	0x0000
        /*0012*/ 	.short	0x0000
        /*0014*/ 	.byte	0x00, 0xf5, 0x21, 0x00


	//----- nvinfo : EIATTR_SPARSE_MMA_MASK
	.align		4
.L_31:
        /*0018*/ 	.byte	0x03, 0x50
        /*001a*/ 	.short	0x0000


	//----- nvinfo : EIATTR_MAXREG_COUNT
	.align		4
        /*001c*/ 	.byte	0x03, 0x1b
        /*001e*/ 	.short	0x00ff


	//----- nvinfo : EIATTR_MERCURY_ISA_VERSION
	.align		4
        /*0020*/ 	.byte	0x03, 0x5f
        /*0022*/ 	.short	0x0101


	//----- nvinfo : EIATTR_VRC_CTA_INIT_COUNT
	.align		4
        /*0024*/ 	.byte	0x02, 0x4a
	.zero		1
	.zero		1


	//----- nvinfo : EIATTR_EXIT_INSTR_OFFSETS
	.align		4
        /*0028*/ 	.byte	0x04, 0x1c
        /*002a*/ 	.short	(.L_33 - .L_32)


	//   ....[0]....
.L_32:
        /*002c*/ 	.word	0x000000a0


	//----- nvinfo : EIATTR_CBANK_PARAM_SIZE
	.align		4
.L_33:
        /*0030*/ 	.byte	0x03, 0x19
        /*0032*/ 	.short	0x0008


	//----- nvinfo : EIATTR_PARAM_CBANK
	.align		4
        /*0034*/ 	.byte	0x04, 0x0a
        /*0036*/ 	.short	(.L_35 - .L_34)
	.align		4
.L_34:
        /*0038*/ 	.word	index@(.nv.constant0._Z5func2Pi)
        /*003c*/ 	.short	0x0380
        /*003e*/ 	.short	0x0008


	//----- nvinfo : EIATTR_SW_WAR
	.align		4
.L_35:
        /*0040*/ 	.byte	0x04, 0x36
        /*0042*/ 	.short	(.L_37 - .L_36)
.L_36:
        /*0044*/ 	.word	0x00000008
.L_37:


//--------------------- .nv.info._Z5func1Pi       --------------------------
	.section	.nv.info._Z5func1Pi,"",@"SHT_CUDA_INFO"
	.sectionflags	@""
	.align	4


	//----- nvinfo : EIATTR_CUDA_API_VERSION
	.align		4
        /*0000*/ 	.byte	0x04, 0x37
        /*0002*/ 	.short	(.L_39 - .L_38)
.L_38:
        /*0004*/ 	.word	0x00000082


	//----- nvinfo : EIATTR_KPARAM_INFO
	.align		4
.L_39:
        /*0008*/ 	.byte	0x04, 0x17
        /*000a*/ 	.short	(.L_41 - .L_40)
.L_40:
        /*000c*/ 	.word	0x00000000
        /*0010*/ 	.short	0x0000
        /*0012*/ 	.short	0x0000
        /*0014*/ 	.byte	0x00, 0xf5, 0x21, 0x00


	//----- nvinfo : EIATTR_SPARSE_MMA_MASK
	.align		4
.L_41:
        /*0018*/ 	.byte	0x03, 0x50
        /*001a*/ 	.short	0x0000


	//----- nvinfo : EIATTR_MAXREG_COUNT
	.align		4
        /*001c*/ 	.byte	0x03, 0x1b
        /*001e*/ 	.short	0x00ff


	//----- nvinfo : EIATTR_MERCURY_ISA_VERSION
	.align		4
        /*0020*/ 	.byte	0x03, 0x5f
        /*0022*/ 	.short	0x0101


	//----- nvinfo : EIATTR_VRC_CTA_INIT_COUNT
	.align		4
        /*0024*/ 	.byte	0x02, 0x4a
	.zero		1
	.zero		1


	//----- nvinfo : EIATTR_EXIT_INSTR_OFFSETS
	.align		4
        /*0028*/ 	.byte	0x04, 0x1c
        /*002a*/ 	.short	(.L_43 - .L_42)


	//   ....[0]....
.L_42:
        /*002c*/ 	.word	0x00000070


	//----- nvinfo : EIATTR_CBANK_PARAM_SIZE
	.align		4
.L_43:
        /*0030*/ 	.byte	0x03, 0x19
        /*0032*/ 	.short	0x0008


	//----- nvinfo : EIATTR_PARAM_CBANK
	.align		4
        /*0034*/ 	.byte	0x04, 0x0a
        /*0036*/ 	.short	(.L_45 - .L_44)
	.align		4
.L_44:
        /*0038*/ 	.word	index@(.nv.constant0._Z5func1Pi)
        /*003c*/ 	.short	0x0380
        /*003e*/ 	.short	0x0008


	//----- nvinfo : EIATTR_SW_WAR
	.align		4
.L_45:
        /*0040*/ 	.byte	0x04, 0x36
        /*0042*/ 	.short	(.L_47 - .L_46)
.L_46:
        /*0044*/ 	.word	0x00000008
.L_47:


//--------------------- .nv.callgraph             --------------------------
	.section	.nv.callgraph,"",@"SHT_CUDA_CALLGRAPH"
	.align	4
	.sectionentsize	8
	.align		4
        /*0000*/ 	.word	0x00000000
	.align		4
        /*0004*/ 	.word	0xffffffff
	.align		4
        /*0008*/ 	.word	0x00000000
	.align		4
        /*000c*/ 	.word	0xfffffffe
	.align		4
        /*0010*/ 	.word	0x00000000
	.align		4
        /*0014*/ 	.word	0xfffffffd
	.align		4
        /*0018*/ 	.word	0x00000000
	.align		4
        /*001c*/ 	.word	0xfffffffc


//--------------------- .text._Z5func3Pi          --------------------------
	.section	.text._Z5func3Pi,"ax",@progbits
	.align	128
        .global         _Z5func3Pi
        .type           _Z5func3Pi,@function
        .size           _Z5func3Pi,(.L_x_3 - _Z5func3Pi)
        .other          _Z5func3Pi,@"STO_CUDA_ENTRY STV_DEFAULT"
_Z5func3Pi:
.text._Z5func3Pi:
[----:B------:R-:W-:Y:S01]  /*0000*/  LDC R1, c[0x0][0x37c] ;  /* 0x0000df00ff017b82 */ /* 0x000fe20000000800 */
[----:B------:R-:W0:Y:S07]  /*0010*/  S2R R5, SR_TID.X ;  /* 0x0000000000057919 */ /* 0x000e2e0000002100 */
[----:B------:R-:W1:Y:S01]  /*0020*/  LDC.64 R2, c[0x0][0x380] ;  /* 0x0000e000ff027b82 */ /* 0x000e620000000a00 */
[----:B------:R-:W2:Y:S01]  /*0030*/  LDCU.64 UR4, c[0x0][0x358] ;  /* 0x00006b00ff0477ac */ /* 0x000ea20008000a00 */
[C---:B0-----:R-:W-:Y:S01]  /*0040*/  ISETP.GE.U32.AND P0, PT, R5.reuse, 0x21, PT ;  /* 0x000000210500780c */ /* 0x041fe20003f06070 */
[----:B-1----:R-:W-:-:S12]  /*0050*/  IMAD.WIDE.U32 R2, R5, 0x4, R2 ;  /* 0x0000000405027825 */ /* 0x002fd800078e0002 */
[----:B--2---:R-:W2:Y:S04]  /*0060*/  @P0 LDG.E R0, desc[UR4][R2.64] ;  /* 0x0000000402000981 */ /* 0x004ea8000c1e1900 */
[----:B------:R-:W3:Y:S01]  /*0070*/  @!P0 LDG.E R4, desc[UR4][R2.64+0x1000] ;  /* 0x0010000402048981 */ /* 0x000ee2000c1e1900 */
[----:B--2---:R-:W-:Y:S02]  /*0080*/  @P0 IADD3 R5, PT, PT, R0, 0x1, RZ ;  /* 0x0000000100050810 */ /* 0x004fe40007ffe0ff */
[----:B---3--:R-:W-:-:S05]  /*0090*/  @!P0 SHF.L.U32 R5, R4, 0x1, RZ ;  /* 0x0000000104058819 */ /* 0x008fca00000006ff */
[----:B------:R-:W-:Y:S01]  /*00a0*/  STG.E desc[UR4][R2.64+0x2000], R5 ;  /* 0x0020000502007986 */ /* 0x000fe2000c101904 */
[----:B------:R-:W-:Y:S05]  /*00b0*/  EXIT ;  /* 0x000000000000794d */ /* 0x000fea0003800000 */
.L_x_0:
[----:B------:R-:W-:-:S00]  /*00c0*/  BRA `(.L_x_0) ;  /* 0xfffffffc00fc7947 */ /* 0x000fc0000383ffff */
[----:B------:R-:W-:-:S00]  /*00d0*/  NOP ;  /* 0x0000000000007918 */ /* 0x000fc00000000000 */
        /* <DEDUP_REMOVED lines=10> */
.L_x_3:


//--------------------- .text._Z5func2Pi          --------------------------
	.section	.text._Z5func2Pi,"ax",@progbits
	.align	128
        .global         _Z5func2Pi
        .type           _Z5func2Pi,@function
        .size           _Z5func2Pi,(.L_x_4 - _Z5func2Pi)
        .other          _Z5func2Pi,@"STO_CUDA_ENTRY STV_DEFAULT"
_Z5func2Pi:
.text._Z5func2Pi:
[----:B------:R-:W-:Y:S01]  /*0000*/  LDC R1, c[0x0][0x37c] ;  /* 0x0000df00ff017b82 */ /* 0x000fe20000000800 */
[----:B------:R-:W0:Y:S07]  /*0010*/  S2R R5, SR_TID.X ;  /* 0x0000000000057919 */ /* 0x000e2e0000002100 */
[----:B------:R-:W0:Y:S01]  /*0020*/  LDC.64 R2, c[0x0][0x380] ;  /* 0x0000e000ff027b82 */ /* 0x000e220000000a00 */
[----:B------:R-:W1:Y:S01]  /*0030*/  LDCU.64 UR4, c[0x0][0x358] ;  /* 0x00006b00ff0477ac */ /* 0x000e620008000a00 */
[----:B0-----:R-:W-:-:S05]  /*0040*/  IMAD.WIDE.U32 R2, R5, 0x4, R2 ;  /* 0x0000000405027825 */ /* 0x001fca00078e0002 */
[----:B-1----:R-:W2:Y:S01]  /*0050*/  LDG.E R0, desc[UR4][R2.64] ;  /* 0x0000000402007981 */ /* 0x002ea2000c1e1900 */
[----:B------:R-:W-:-:S04]  /*0060*/  ISETP.GT.U32.AND P0, PT, R5, 0x20, PT ;  /* 0x000000200500780c */ /* 0x000fc80003f04070 */
[----:B------:R-:W-:-:S04]  /*0070*/  SEL R5, RZ, 0x1, !P0 ;  /* 0x00000001ff057807 */ /* 0x000fc80004000000 */
[----:B--2---:R-:W-:-:S05]  /*0080*/  LEA R5, R0, R5, 0x1 ;  /* 0x0000000500057211 */ /* 0x004fca00078e08ff */
[----:B------:R-:W-:Y:S01]  /*0090*/  STG.E desc[UR4][R2.64], R5 ;  /* 0x0000000502007986 */ /* 0x000fe2000c101904 */
[----:B------:R-:W-:Y:S05]  /*00a0*/  EXIT ;  /* 0x000000000000794d */ /* 0x000fea0003800000 */
.L_x_1:
        /* <DEDUP_REMOVED lines=13> */
.L_x_4:


//--------------------- .text._Z5func1Pi          --------------------------
	.section	.text._Z5func1Pi,"ax",@progbits
	.align	128
        .global         _Z5func1Pi
        .type           _Z5func1Pi,@function
        .size           _Z5func1Pi,(.L_x_5 - _Z5func1Pi)
        .other          _Z5func1Pi,@"STO_CUDA_ENTRY STV_DEFAULT"
_Z5func1Pi:
.text._Z5func1Pi:
[----:B------:R-:W-:Y:S01]  /*0000*/  LDC R1, c[0x0][0x37c] ;  /* 0x0000df00ff017b82 */ /* 0x000fe20000000800 */
[----:B------:R-:W0:Y:S07]  /*0010*/  S2R R5, SR_TID.X ;  /* 0x0000000000057919 */ /* 0x000e2e0000002100 */
[----:B------:R-:W0:Y:S01]  /*0020*/  LDC.64 R2, c[0x0][0x380] ;  /* 0x0000e000ff027b82 */ /* 0x000e220000000a00 */
[----:B------:R-:W1:Y:S01]  /*0030*/  LDCU.64 UR4, c[0x0][0x358] ;  /* 0x00006b00ff0477ac */ /* 0x000e620008000a00 */
[C---:B0-----:R-:W-:Y:S01]  /*0040*/  IMAD.WIDE.U32 R2, R5.reuse, 0x4, R2 ;  /* 0x0000000405027825 */ /* 0x041fe200078e0002 */
[----:B------:R-:W-:-:S05]  /*0050*/  VIMNMX.U32 R5, PT, PT, R5, 0x20, !PT ;  /* 0x0000002005057848 */ /* 0x000fca0007fe0000 */
[----:B-1----:R-:W-:Y:S01]  /*0060*/  STG.E desc[UR4][R2.64], R5 ;  /* 0x0000000502007986 */ /* 0x002fe2000c101904 */
[----:B------:R-:W-:Y:S05]  /*0070*/  EXIT ;  /* 0x000000000000794d */ /* 0x000fea0003800000 */
.L_x_2:
        /* <DEDUP_REMOVED lines=16> */
.L_x_5:


//--------------------- .nv.shared.reserved.0     --------------------------
	.section	.nv.shared.reserved.0,"aw",@nobits
	.weak		__nv_reservedSMEM_offset_0_alias
	.size		__nv_reservedSMEM_offset_0_alias, 0, 64
	.other		__nv_reservedSMEM_offset_0_alias,@"STO_CUDA_RESERVED_SHARED STV_DEFAULT"
__nv_reservedSMEM_offset_0_alias:
	.zero		0
	.zero		64


//--------------------- .nv.constant0._Z5func3Pi  --------------------------
	.section	.nv.constant0._Z5func3Pi,"a",@progbits
	.sectionflags	@""
	.align	4
.nv.constant0._Z5func3Pi:
	.zero		904


//--------------------- .nv.constant0._Z5func2Pi  --------------------------
	.section	.nv.constant0._Z5func2Pi,"a",@progbits
	.sectionflags	@""
	.align	4
.nv.constant0._Z5func2Pi:
	.zero		904


//--------------------- .nv.constant0._Z5func1Pi  --------------------------
	.section	.nv.constant0._Z5func1Pi,"a",@progbits
	.sectionflags	@""
	.align	4
.nv.constant0._Z5func1Pi:
	.zero		904


//--------------------- SYMBOLS --------------------------

	.type		.nv.reservedSmem.offset0,@object
	.size		.nv.reservedSmem.offset0,0x4
